//
// Generated by NVIDIA NVVM Compiler
//
// Compiler Build ID: CL-36424714
// Cuda compilation tools, release 13.0, V13.0.88
// Based on NVVM 20.0.0
//

.version 9.0
.target sm_100
.address_size 64

	// .globl	_Z14matrixMultiplyPfS_S_iii

.visible .entry _Z14matrixMultiplyPfS_S_iii(
	.param .u64 .ptr .align 1 _Z14matrixMultiplyPfS_S_iii_param_0,
	.param .u64 .ptr .align 1 _Z14matrixMultiplyPfS_S_iii_param_1,
	.param .u64 .ptr .align 1 _Z14matrixMultiplyPfS_S_iii_param_2,
	.param .u32 _Z14matrixMultiplyPfS_S_iii_param_3,
	.param .u32 _Z14matrixMultiplyPfS_S_iii_param_4,
	.param .u32 _Z14matrixMultiplyPfS_S_iii_param_5
)
{
	.reg .pred 	%p<14>;
	.reg .b32 	%r<41>;
	.reg .b32 	%f<68>;
	.reg .b64 	%rd<67>;

	ld.param.u64 	%rd14, [_Z14matrixMultiplyPfS_S_iii_param_0];
	ld.param.u64 	%rd15, [_Z14matrixMultiplyPfS_S_iii_param_1];
	ld.param.u32 	%r18, [_Z14matrixMultiplyPfS_S_iii_param_3];
	ld.param.u32 	%r19, [_Z14matrixMultiplyPfS_S_iii_param_4];
	ld.param.u32 	%r17, [_Z14matrixMultiplyPfS_S_iii_param_5];
	cvta.to.global.u64 	%rd1, %rd15;
	cvta.to.global.u64 	%rd2, %rd14;
	mov.u32 	%r20, %ctaid.y;
	mov.u32 	%r21, %ntid.y;
	mov.u32 	%r22, %tid.y;
	mad.lo.s32 	%r1, %r20, %r21, %r22;
	mov.u32 	%r23, %ctaid.x;
	mov.u32 	%r24, %ntid.x;
	mov.u32 	%r25, %tid.x;
	mad.lo.s32 	%r2, %r23, %r24, %r25;
	setp.ge.s32 	%p1, %r1, %r18;
	setp.ge.s32 	%p2, %r2, %r19;
	or.pred  	%p3, %p1, %p2;
	setp.lt.s32 	%p4, %r17, 1;
	mov.f32 	%f67, 0f00000000;
	or.pred  	%p5, %p3, %p4;
	@%p5 bra 	$L__BB0_12;
	mul.lo.s32 	%r3, %r17, %r1;
	and.b32  	%r4, %r17, 7;
	setp.lt.u32 	%p6, %r17, 8;
	mov.f32 	%f67, 0f00000000;
	mov.b32 	%r39, 0;
	@%p6 bra 	$L__BB0_4;
	and.b32  	%r39, %r17, 2147483640;
	neg.s32 	%r37, %r39;
	mul.wide.u32 	%rd16, %r17, 4;
	add.s64 	%rd3, %rd1, %rd16;
	mul.wide.u32 	%rd17, %r17, 8;
	add.s64 	%rd4, %rd1, %rd17;
	mul.wide.u32 	%rd18, %r17, 12;
	add.s64 	%rd5, %rd1, %rd18;
	mul.wide.u32 	%rd19, %r17, 16;
	add.s64 	%rd6, %rd1, %rd19;
	mul.wide.u32 	%rd20, %r17, 20;
	add.s64 	%rd7, %rd1, %rd20;
	mul.wide.u32 	%rd21, %r17, 24;
	add.s64 	%rd8, %rd1, %rd21;
	mul.wide.u32 	%rd22, %r17, 28;
	add.s64 	%rd9, %rd1, %rd22;
	mul.wide.u32 	%rd23, %r3, 4;
	add.s64 	%rd24, %rd23, %rd2;
	add.s64 	%rd66, %rd24, 16;
	mov.f32 	%f67, 0f00000000;
	mov.u32 	%r36, %r2;
$L__BB0_3:
	.pragma "nounroll";
	mul.wide.s32 	%rd25, %r36, 4;
	add.s64 	%rd26, %rd3, %rd25;
	add.s64 	%rd27, %rd4, %rd25;
	add.s64 	%rd28, %rd5, %rd25;
	add.s64 	%rd29, %rd6, %rd25;
	add.s64 	%rd30, %rd7, %rd25;
	add.s64 	%rd31, %rd8, %rd25;
	add.s64 	%rd32, %rd9, %rd25;
	add.s64 	%rd33, %rd1, %rd25;
	ld.global.f32 	%f17, [%rd66+-16];
	ld.global.f32 	%f18, [%rd33];
	fma.rn.f32 	%f19, %f17, %f18, %f67;
	ld.global.f32 	%f20, [%rd66+-12];
	ld.global.f32 	%f21, [%rd26];
	fma.rn.f32 	%f22, %f20, %f21, %f19;
	ld.global.f32 	%f23, [%rd66+-8];
	ld.global.f32 	%f24, [%rd27];
	fma.rn.f32 	%f25, %f23, %f24, %f22;
	ld.global.f32 	%f26, [%rd66+-4];
	ld.global.f32 	%f27, [%rd28];
	fma.rn.f32 	%f28, %f26, %f27, %f25;
	ld.global.f32 	%f29, [%rd66];
	ld.global.f32 	%f30, [%rd29];
	fma.rn.f32 	%f31, %f29, %f30, %f28;
	ld.global.f32 	%f32, [%rd66+4];
	ld.global.f32 	%f33, [%rd30];
	fma.rn.f32 	%f34, %f32, %f33, %f31;
	ld.global.f32 	%f35, [%rd66+8];
	ld.global.f32 	%f36, [%rd31];
	fma.rn.f32 	%f37, %f35, %f36, %f34;
	ld.global.f32 	%f38, [%rd66+12];
	ld.global.f32 	%f39, [%rd32];
	fma.rn.f32 	%f67, %f38, %f39, %f37;
	add.s32 	%r37, %r37, 8;
	shl.b32 	%r27, %r17, 3;
	add.s32 	%r36, %r36, %r27;
	add.s64 	%rd66, %rd66, 32;
	setp.ne.s32 	%p7, %r37, 0;
	@%p7 bra 	$L__BB0_3;
$L__BB0_4:
	setp.eq.s32 	%p8, %r4, 0;
	@%p8 bra 	$L__BB0_12;
	and.b32  	%r12, %r17, 3;
	setp.lt.u32 	%p9, %r4, 4;
	@%p9 bra 	$L__BB0_7;
	add.s32 	%r28, %r39, %r3;
	mul.wide.u32 	%rd34, %r28, 4;
	add.s64 	%rd35, %rd2, %rd34;
	ld.global.f32 	%f41, [%rd35];
	mad.lo.s32 	%r29, %r39, %r17, %r2;
	mul.wide.s32 	%rd36, %r29, 4;
	add.s64 	%rd37, %rd1, %rd36;
	ld.global.f32 	%f42, [%rd37];
	fma.rn.f32 	%f43, %f41, %f42, %f67;
	cvt.u64.u32 	%rd38, %r3;
	cvt.u64.u32 	%rd39, %r39;
	add.s64 	%rd40, %rd39, %rd38;
	shl.b64 	%rd41, %rd40, 2;
	add.s64 	%rd42, %rd2, %rd41;
	ld.global.f32 	%f44, [%rd42+4];
	mul.wide.u32 	%rd43, %r17, 4;
	add.s64 	%rd44, %rd37, %rd43;
	ld.global.f32 	%f45, [%rd44];
	fma.rn.f32 	%f46, %f44, %f45, %f43;
	ld.global.f32 	%f47, [%rd42+8];
	add.s64 	%rd45, %rd44, %rd43;
	ld.global.f32 	%f48, [%rd45];
	fma.rn.f32 	%f49, %f47, %f48, %f46;
	ld.global.f32 	%f50, [%rd42+12];
	add.s64 	%rd46, %rd45, %rd43;
	ld.global.f32 	%f51, [%rd46];
	fma.rn.f32 	%f67, %f50, %f51, %f49;
	add.s32 	%r39, %r39, 4;
$L__BB0_7:
	setp.eq.s32 	%p10, %r12, 0;
	@%p10 bra 	$L__BB0_12;
	setp.eq.s32 	%p11, %r12, 1;
	@%p11 bra 	$L__BB0_10;
	add.s32 	%r30, %r39, %r3;
	mul.wide.u32 	%rd47, %r30, 4;
	add.s64 	%rd48, %rd2, %rd47;
	ld.global.f32 	%f53, [%rd48];
	mad.lo.s32 	%r31, %r39, %r17, %r2;
	mul.wide.s32 	%rd49, %r31, 4;
	add.s64 	%rd50, %rd1, %rd49;
	ld.global.f32 	%f54, [%rd50];
	fma.rn.f32 	%f55, %f53, %f54, %f67;
	cvt.u64.u32 	%rd51, %r3;
	cvt.u64.u32 	%rd52, %r39;
	add.s64 	%rd53, %rd52, %rd51;
	shl.b64 	%rd54, %rd53, 2;
	add.s64 	%rd55, %rd2, %rd54;
	ld.global.f32 	%f56, [%rd55+4];
	mul.wide.u32 	%rd56, %r17, 4;
	add.s64 	%rd57, %rd50, %rd56;
	ld.global.f32 	%f57, [%rd57];
	fma.rn.f32 	%f67, %f56, %f57, %f55;
	add.s32 	%r39, %r39, 2;
$L__BB0_10:
	and.b32  	%r32, %r17, 1;
	setp.eq.b32 	%p12, %r32, 1;
	not.pred 	%p13, %p12;
	@%p13 bra 	$L__BB0_12;
	add.s32 	%r33, %r39, %r3;
	mul.wide.u32 	%rd58, %r33, 4;
	add.s64 	%rd59, %rd2, %rd58;
	ld.global.f32 	%f58, [%rd59];
	mad.lo.s32 	%r34, %r39, %r17, %r2;
	mul.wide.s32 	%rd60, %r34, 4;
	add.s64 	%rd61, %rd1, %rd60;
	ld.global.f32 	%f59, [%rd61];
	fma.rn.f32 	%f67, %f58, %f59, %f67;
$L__BB0_12:
	ld.param.u64 	%rd65, [_Z14matrixMultiplyPfS_S_iii_param_2];
	cvta.to.global.u64 	%rd62, %rd65;
	mad.lo.s32 	%r35, %r17, %r1, %r2;
	mul.wide.s32 	%rd63, %r35, 4;
	add.s64 	%rd64, %rd62, %rd63;
	st.global.f32 	[%rd64], %f67;
	ret;

}


// ===== COMPILED SASS (sm_100) =====

	.target	sm_100

	.elftype	@"ET_EXEC"


//--------------------- .note.nv.tkinfo           --------------------------
	.section	.note.nv.tkinfo,"",@"SHT_NOTE"
	.sectionflags	@"SHF_NOTE_NV_TKINFO"
	.tkinfo
        /*0018*/ 	.word	0x00000002
        /*0030*/ 	.string	""
        /*0030*/ 	.string	"ptxas"
        /*0030*/ 	.string	"Cuda compilation tools, release 13.0, V13.0.88"
        /*0030*/ 	.string	"Build cuda_13.0.r13.0/compiler.36424714_0"
        /*0030*/ 	.string	"-arch sm_100 -m 64 "



//--------------------- .note.nv.cuinfo           --------------------------
	.section	.note.nv.cuinfo,"",@"SHT_NOTE"
	.sectionflags	@"SHF_NOTE_NV_CUINFO"
        /*0018*/ 	.short	0x0002
        /*001a*/ 	.short	0x0064
        /*001c*/ 	.short	0x0082
	.zero		2


//--------------------- .nv.info                  --------------------------
	.section	.nv.info,"",@"SHT_CUDA_INFO"
	.align	4


	//----- nvinfo : EIATTR_REGCOUNT
	.align		4
        /*0000*/ 	.byte	0x04, 0x2f
        /*0002*/ 	.short	(.L_1 - .L_0)
	.align		4
.L_0:
        /*0004*/ 	.word	index@(_Z14matrixMultiplyPfS_S_iii)
        /*0008*/ 	.word	0x0000001e


	//----- nvinfo : EIATTR_FRAME_SIZE
	.align		4
.L_1:
        /*000c*/ 	.byte	0x04, 0x11
        /*000e*/ 	.short	(.L_3 - .L_2)
	.align		4
.L_2:
        /*0010*/ 	.word	index@(_Z14matrixMultiplyPfS_S_iii)
        /*0014*/ 	.word	0x00000000


	//----- nvinfo : EIATTR_MIN_STACK_SIZE
	.align		4
.L_3:
        /*0018*/ 	.byte	0x04, 0x12
        /*001a*/ 	.short	(.L_5 - .L_4)
	.align		4
.L_4:
        /*001c*/ 	.word	index@(_Z14matrixMultiplyPfS_S_iii)
        /*0020*/ 	.word	0x00000000
.L_5:


//--------------------- .nv.compat                --------------------------
	.section	.nv.compat,"",@"SHT_CUDA_COMPAT_INFO"
	.align	4
        /*0000*/ 	.byte	0x02, 0x09, 0x00, 0x00, 0x02, 0x02, 0x01, 0x00, 0x02, 0x05, 0x05, 0x00, 0x03, 0x07, 0x01, 0x01
        /*0010*/ 	.byte	0x02, 0x03, 0x00, 0x00, 0x02, 0x06, 0x01, 0x00, 0x04, 0x0b, 0x08, 0x00, 0x09, 0x00, 0x00, 0x00
        /*0020*/ 	.byte	0x00, 0x00, 0x00, 0x00


//--------------------- .nv.info._Z14matrixMultiplyPfS_S_iii --------------------------
	.section	.nv.info._Z14matrixMultiplyPfS_S_iii,"",@"SHT_CUDA_INFO"
	.sectionflags	@""
	.align	4


	//----- nvinfo : EIATTR_CUDA_API_VERSION
	.align		4
        /*0000*/ 	.byte	0x04, 0x37
        /*0002*/ 	.short	(.L_7 - .L_6)
.L_6:
        /*0004*/ 	.word	0x00000082


	//----- nvinfo : EIATTR_KPARAM_INFO
	.align		4
.L_7:
        /*0008*/ 	.byte	0x04, 0x17
        /*000a*/ 	.short	(.L_9 - .L_8)
.L_8:
        /*000c*/ 	.word	0x00000000
        /*0010*/ 	.short	0x0005
        /*0012*/ 	.short	0x0020
        /*0014*/ 	.byte	0x00, 0xf0, 0x11, 0x00


	//----- nvinfo : EIATTR_KPARAM_INFO
	.align		4
.L_9:
        /*0018*/ 	.byte	0x04, 0x17
        /*001a*/ 	.short	(.L_11 - .L_10)
.L_10:
        /*001c*/ 	.word	0x00000000
        /*0020*/ 	.short	0x0004
        /*0022*/ 	.short	0x001c
        /*0024*/ 	.byte	0x00, 0xf0, 0x11, 0x00


	//----- nvinfo : EIATTR_KPARAM_INFO
	.align		4
.L_11:
        /*0028*/ 	.byte	0x04, 0x17
        /*002a*/ 	.short	(.L_13 - .L_12)
.L_12:
        /*002c*/ 	.word	0x00000000
        /*0030*/ 	.short	0x0003
        /*0032*/ 	.short	0x0018
        /*0034*/ 	.byte	0x00, 0xf0, 0x11, 0x00


	//----- nvinfo : EIATTR_KPARAM_INFO
	.align		4
.L_13:
        /*0038*/ 	.byte	0x04, 0x17
        /*003a*/ 	.short	(.L_15 - .L_14)
.L_14:
        /*003c*/ 	.word	0x00000000
        /*0040*/ 	.short	0x0002
        /*0042*/ 	.short	0x0010
        /*0044*/ 	.byte	0x00, 0xf5, 0x21, 0x00


	//----- nvinfo : EIATTR_KPARAM_INFO
	.align		4
.L_15:
        /*0048*/ 	.byte	0x04, 0x17
        /*004a*/ 	.short	(.L_17 - .L_16)
.L_16:
        /*004c*/ 	.word	0x00000000
        /*0050*/ 	.short	0x0001
        /*0052*/ 	.short	0x0008
        /*0054*/ 	.byte	0x00, 0xf5, 0x21, 0x00


	//----- nvinfo : EIATTR_KPARAM_INFO
	.align		4
.L_17:
        /*0058*/ 	.byte	0x04, 0x17
        /*005a*/ 	.short	(.L_19 - .L_18)
.L_18:
        /*005c*/ 	.word	0x00000000
        /*0060*/ 	.short	0x0000
        /*0062*/ 	.short	0x0000
        /*0064*/ 	.byte	0x00, 0xf5, 0x21, 0x00


	//----- nvinfo : EIATTR_SPARSE_MMA_MASK
	.align		4
.L_19:
        /*0068*/ 	.byte	0x03, 0x50
        /*006a*/ 	.short	0x0000


	//----- nvinfo : EIATTR_MAXREG_COUNT
	.align		4
        /*006c*/ 	.byte	0x03, 0x1b
        /*006e*/ 	.short	0x00ff


	//----- nvinfo : EIATTR_MERCURY_ISA_VERSION
	.align		4
        /*0070*/ 	.byte	0x03, 0x5f
        /*0072*/ 	.short	0x0101


	//----- nvinfo : EIATTR_VRC_CTA_INIT_COUNT
	.align		4
        /*0074*/ 	.byte	0x02, 0x4a
	.zero		1
	.zero		1


	//----- nvinfo : EIATTR_EXIT_INSTR_OFFSETS
	.align		4
        /*0078*/ 	.byte	0x04, 0x1c
        /*007a*/ 	.short	(.L_21 - .L_20)


	//   ....[0]....
.L_20:
        /*007c*/ 	.word	0x00000b10


	//----- nvinfo : EIATTR_CRS_STACK_SIZE
	.align		4
.L_21:
        /*0080*/ 	.byte	0x04, 0x1e
        /*0082*/ 	.short	(.L_23 - .L_22)
.L_22:
        /*0084*/ 	.word	0x00000000


	//----- nvinfo : EIATTR_CBANK_PARAM_SIZE
	.align		4
.L_23:
        /*0088*/ 	.byte	0x03, 0x19
        /*008a*/ 	.short	0x0024


	//----- nvinfo : EIATTR_PARAM_CBANK
	.align		4
        /*008c*/ 	.byte	0x04, 0x0a
        /*008e*/ 	.short	(.L_25 - .L_24)
	.align		4
.L_24:
        /*0090*/ 	.word	index@(.nv.constant0._Z14matrixMultiplyPfS_S_iii)
        /*0094*/ 	.short	0x0380
        /*0096*/ 	.short	0x0024


	//----- nvinfo : EIATTR_SW_WAR
	.align		4
.L_25:
        /*0098*/ 	.byte	0x04, 0x36
        /*009a*/ 	.short	(.L_27 - .L_26)
.L_26:
        /*009c*/ 	.word	0x00000008
.L_27:


//--------------------- .nv.callgraph             --------------------------
	.section	.nv.callgraph,"",@"SHT_CUDA_CALLGRAPH"
	.align	4
	.sectionentsize	8
	.align		4
        /*0000*/ 	.word	0x00000000
	.align		4
        /*0004*/ 	.word	0xffffffff
	.align		4
        /*0008*/ 	.word	0x00000000
	.align		4
        /*000c*/ 	.word	0xfffffffe
	.align		4
        /*0010*/ 	.word	0x00000000
	.align		4
        /*0014*/ 	.word	0xfffffffd
	.align		4
        /*0018*/ 	.word	0x00000000
	.align		4
        /*001c*/ 	.word	0xfffffffc


//--------------------- .text._Z14matrixMultiplyPfS_S_iii --------------------------
	.section	.text._Z14matrixMultiplyPfS_S_iii,"ax",@progbits
	.align	128
        .global         _Z14matrixMultiplyPfS_S_iii
        .type           _Z14matrixMultiplyPfS_S_iii,@function
        .size           _Z14matrixMultiplyPfS_S_iii,(.L_x_6 - _Z14matrixMultiplyPfS_S_iii)
        .other          _Z14matrixMultiplyPfS_S_iii,@"STO_CUDA_ENTRY STV_DEFAULT"
_Z14matrixMultiplyPfS_S_iii:
.text._Z14matrixMultiplyPfS_S_iii:
[----:B------:R-:W-:Y:S01]  /*0000*/  LDC R1, c[0x0][0x37c] ;  /* 0x0000df00ff017b82 */ /* 0x000fe20000000800 */
[----:B------:R-:W0:Y:S07]  /*0010*/  S2R R3, SR_TID.X ;  /* 0x0000000000037919 */ /* 0x000e2e0000002100 */
[----:B------:R-:W1:Y:S01]  /*0020*/  LDC R13, c[0x0][0x364] ;  /* 0x0000d900ff0d7b82 */ /* 0x000e620000000800 */
[----:B------:R-:W2:Y:S01]  /*0030*/  LDCU.64 UR6, c[0x0][0x398] ;  /* 0x00007300ff0677ac */ /* 0x000ea20008000a00 */
[----:B------:R-:W-:Y:S01]  /*0040*/  BSSY.RECONVERGENT B0, `(.L_x_0) ;  /* 0x00000a8000007945 */ /* 0x000fe20003800200 */
[----:B------:R-:W1:Y:S01]  /*0050*/  S2R R2, SR_TID.Y ;  /* 0x0000000000027919 */ /* 0x000e620000002200 */
[----:B------:R-:W-:Y:S01]  /*0060*/  HFMA2 R12, -RZ, RZ, 0, 0 ;  /* 0x00000000ff0c7431 */ /* 0x000fe200000001ff */
[----:B------:R-:W3:Y:S03]  /*0070*/  LDCU UR18, c[0x0][0x3a0] ;  /* 0x00007400ff1277ac */ /* 0x000ee60008000800 */
[----:B------:R-:W0:Y:S01]  /*0080*/  S2UR UR5, SR_CTAID.X ;  /* 0x00000000000579c3 */ /* 0x000e220000002500 */
[----:B------:R-:W4:Y:S07]  /*0090*/  LDCU.64 UR16, c[0x0][0x358] ;  /* 0x00006b00ff1077ac */ /* 0x000f2e0008000a00 */
[----:B------:R-:W0:Y:S08]  /*00a0*/  LDC R0, c[0x0][0x360] ;  /* 0x0000d800ff007b82 */ /* 0x000e300000000800 */
[----:B------:R-:W1:Y:S01]  /*00b0*/  S2UR UR4, SR_CTAID.Y ;  /* 0x00000000000479c3 */ /* 0x000e620000002600 */
[----:B0-----:R-:W-:-:S05]  /*00c0*/  IMAD R0, R0, UR5, R3 ;  /* 0x0000000500007c24 */ /* 0x001fca000f8e0203 */
[----:B--2---:R-:W-:Y:S01]  /*00d0*/  ISETP.GE.AND P0, PT, R0, UR7, PT ;  /* 0x0000000700007c0c */ /* 0x004fe2000bf06270 */
[----:B-1----:R-:W-:Y:S01]  /*00e0*/  IMAD R13, R13, UR4, R2 ;  /* 0x000000040d0d7c24 */ /* 0x002fe2000f8e0202 */
[----:B---3--:R-:W-:-:S04]  /*00f0*/  MOV R2, UR18 ;  /* 0x0000001200027c02 */ /* 0x008fc80008000f00 */
[----:B------:R-:W-:-:S04]  /*0100*/  ISETP.GE.OR P0, PT, R13, UR6, P0 ;  /* 0x000000060d007c0c */ /* 0x000fc80008706670 */
[----:B------:R-:W-:-:S13]  /*0110*/  ISETP.LT.OR P0, PT, R2, 0x1, P0 ;  /* 0x000000010200780c */ /* 0x000fda0000701670 */
[----:B----4-:R-:W-:Y:S05]  /*0120*/  @P0 BRA `(.L_x_1) ;  /* 0x0000000800640947 */ /* 0x010fea0003800000 */
[----:B------:R-:W-:Y:S02]  /*0130*/  UISETP.GE.U32.AND UP1, UPT, UR18, 0x8, UPT ;  /* 0x000000081200788c */ /* 0x000fe4000bf26070 */
[----:B------:R-:W-:Y:S01]  /*0140*/  IMAD R5, R13, UR18, RZ ;  /* 0x000000120d057c24 */ /* 0x000fe2000f8e02ff */
[----:B------:R-:W-:Y:S01]  /*0150*/  ULOP3.LUT UR19, UR18, 0x7, URZ, 0xc0, !UPT ;  /* 0x0000000712137892 */ /* 0x000fe2000f8ec0ff */
[----:B------:R-:W-:Y:S01]  /*0160*/  MOV R12, RZ ;  /* 0x000000ff000c7202 */ /* 0x000fe20000000f00 */
[----:B------:R-:W-:Y:S02]  /*0170*/  UMOV UR4, URZ ;  /* 0x000000ff00047c82 */ /* 0x000fe40008000000 */
[----:B------:R-:W-:Y:S02]  /*0180*/  UISETP.NE.AND UP0, UPT, UR19, URZ, UPT ;  /* 0x000000ff1300728c */ /* 0x000fe4000bf05270 */
[----:B------:R-:W-:Y:S09]  /*0190*/  BRA.U !UP1, `(.L_x_2) ;  /* 0x0000000509087547 */ /* 0x000ff2000b800000 */
[----:B------:R-:W0:Y:S01]  /*01a0*/  LDCU.128 UR20, c[0x0][0x380] ;  /* 0x00007000ff1477ac */ /* 0x000e220008000c00 */
[----:B------:R-:W-:Y:S01]  /*01b0*/  MOV R12, RZ ;  /* 0x000000ff000c7202 */ /* 0x000fe20000000f00 */
[----:B------:R-:W-:Y:S01]  /*01c0*/  IMAD.MOV.U32 R14, RZ, RZ, R0 ;  /* 0x000000ffff0e7224 */ /* 0x000fe200078e0000 */
[----:B------:R-:W-:-:S04]  /*01d0*/  ULOP3.LUT UR4, UR18, 0x7ffffff8, URZ, 0xc0, !UPT ;  /* 0x7ffffff812047892 */ /* 0x000fc8000f8ec0ff */
[----:B------:R-:W-:Y:S01]  /*01e0*/  UIADD3 UR5, UPT, UPT, -UR4, URZ, URZ ;  /* 0x000000ff04057290 */ /* 0x000fe2000fffe1ff */
[----:B0-----:R-:W-:Y:S01]  /*01f0*/  MOV R2, UR20 ;  /* 0x0000001400027c02 */ /* 0x001fe20008000f00 */
[----:B------:R-:W-:Y:S01]  /*0200*/  UIMAD.WIDE.U32 UR6, UR18, 0xc, UR22 ;  /* 0x0000000c120678a5 */ /* 0x000fe2000f8e0016 */
[----:B------:R-:W-:Y:S01]  /*0210*/  MOV R3, UR21 ;  /* 0x0000001500037c02 */ /* 0x000fe20008000f00 */
[----:B------:R-:W-:Y:S02]  /*0220*/  UIMAD.WIDE.U32 UR8, UR18, 0x10, UR22 ;  /* 0x00000010120878a5 */ /* 0x000fe4000f8e0016 */
[----:B------:R-:W-:Y:S01]  /*0230*/  UIMAD.WIDE.U32 UR10, UR18, 0x14, UR22 ;  /* 0x00000014120a78a5 */ /* 0x000fe2000f8e0016 */
[----:B------:R-:W-:Y:S01]  /*0240*/  IMAD.WIDE.U32 R2, R5, 0x4, R2 ;  /* 0x0000000405027825 */ /* 0x000fe200078e0002 */
[----:B------:R-:W-:Y:S02]  /*0250*/  UIMAD.WIDE.U32 UR12, UR18, 0x18, UR22 ;  /* 0x00000018120c78a5 */ /* 0x000fe4000f8e0016 */
[----:B------:R-:W-:Y:S01]  /*0260*/  UIMAD.WIDE.U32 UR14, UR18, 0x1c, UR22 ;  /* 0x0000001c120e78a5 */ /* 0x000fe2000f8e0016 */
[----:B------:R-:W-:-:S04]  /*0270*/  IADD3 R2, P0, PT, R2, 0x10, RZ ;  /* 0x0000001002027810 */ /* 0x000fc80007f1e0ff */
[----:B------:R-:W-:-:S09]  /*0280*/  IADD3.X R3, PT, PT, RZ, R3, RZ, P0, !PT ;  /* 0x00000003ff037210 */ /* 0x000fd200007fe4ff */
.L_x_3:
[----:B------:R-:W-:Y:S01]  /*0290*/  HFMA2 R23, -RZ, RZ, 0, 2.384185791015625e-07 ;  /* 0x00000004ff177431 */ /* 0x000fe200000001ff */
[----:B------:R-:W-:Y:S01]  /*02a0*/  UIMAD.WIDE.U32 UR24, UR18, 0x4, UR22 ;  /* 0x00000004121878a5 */ /* 0x000fe2000f8e0016 */
[----:B------:R-:W2:Y:S01]  /*02b0*/  LDG.E R21, desc[UR16][R2.64+-0x10] ;  /* 0xfffff01002157981 */ /* 0x000ea2000c1e1900 */
[----:B------:R-:W-:Y:S01]  /*02c0*/  UIMAD.WIDE.U32 UR20, UR18, 0x8, UR22 ;  /* 0x00000008121478a5 */ /* 0x000fe2000f8e0016 */
[----:B------:R-:W-:Y:S02]  /*02d0*/  IMAD.MOV.U32 R11, RZ, RZ, 0x4 ;  /* 0x00000004ff0b7424 */ /* 0x000fe400078e00ff */
[----:B------:R-:W-:Y:S01]  /*02e0*/  HFMA2 R7, -RZ, RZ, 0, 2.384185791015625e-07 ;  /* 0x00000004ff077431 */ /* 0x000fe200000001ff */
[----:B------:R-:W3:Y:S01]  /*02f0*/  LDG.E R19, desc[UR16][R2.64+-0xc] ;  /* 0xfffff41002137981 */ /* 0x000ee2000c1e1900 */
[----:B------:R-:W-:Y:S02]  /*0300*/  MOV R8, UR24 ;  /* 0x0000001800087c02 */ /* 0x000fe40008000f00 */
[----:B------:R-:W-:Y:S01]  /*0310*/  MOV R9, UR25 ;  /* 0x0000001900097c02 */ /* 0x000fe20008000f00 */
[C---:B------:R-:W-:Y:S01]  /*0320*/  IMAD.WIDE R22, R14.reuse, R23, UR22 ;  /* 0x000000160e167e25 */ /* 0x040fe2000f8e0217 */
[----:B------:R-:W-:Y:S01]  /*0330*/  MOV R24, UR20 ;  /* 0x0000001400187c02 */ /* 0x000fe20008000f00 */
[----:B------:R-:W4:Y:S01]  /*0340*/  LDG.E R17, desc[UR16][R2.64+-0x8] ;  /* 0xfffff81002117981 */ /* 0x000f22000c1e1900 */
[----:B------:R-:W-:Y:S01]  /*0350*/  MOV R25, UR21 ;  /* 0x0000001500197c02 */ /* 0x000fe20008000f00 */
[----:B------:R-:W-:-:S02]  /*0360*/  IMAD.WIDE R8, R14, 0x4, R8 ;  /* 0x000000040e087825 */ /* 0x000fc400078e0208 */
[----:B------:R-:W2:Y:S02]  /*0370*/  LDG.E R22, desc[UR16][R22.64] ;  /* 0x0000001016167981 */ /* 0x000ea4000c1e1900 */
[C---:B------:R-:W-:Y:S01]  /*0380*/  IMAD.WIDE R24, R14.reuse, 0x4, R24 ;  /* 0x000000040e187825 */ /* 0x040fe200078e0218 */
[----:B------:R-:W-:Y:S01]  /*0390*/  MOV R5, 0x4 ;  /* 0x0000000400057802 */ /* 0x000fe20000000f00 */
[----:B------:R0:W3:Y:S02]  /*03a0*/  LDG.E R20, desc[UR16][R8.64] ;  /* 0x0000001008147981 */ /* 0x0000e4000c1e1900 */
[C---:B------:R-:W-:Y:S02]  /*03b0*/  IMAD.WIDE R10, R14.reuse, R11, UR6 ;  /* 0x000000060e0a7e25 */ /* 0x040fe4000f8e020b */
[----:B------:R-:W4:Y:S02]  /*03c0*/  LDG.E R18, desc[UR16][R24.64] ;  /* 0x0000001018127981 */ /* 0x000f24000c1e1900 */
[----:B------:R-:W-:-:S04]  /*03d0*/  IMAD.WIDE R4, R14, R5, UR8 ;  /* 0x000000080e047e25 */ /* 0x000fc8000f8e0205 */
[----:B------:R-:W-:Y:S01]  /*03e0*/  HFMA2 R27, -RZ, RZ, 0, 2.384185791015625e-07 ;  /* 0x00000004ff1b7431 */ /* 0x000fe200000001ff */
[----:B------:R1:W5:Y:S01]  /*03f0*/  LDG.E R16, desc[UR16][R10.64] ;  /* 0x000000100a107981 */ /* 0x000362000c1e1900 */
[----:B0-----:R-:W-:-:S03]  /*0400*/  MOV R9, 0x4 ;  /* 0x0000000400097802 */ /* 0x001fc60000000f00 */
[----:B------:R-:W5:Y:S01]  /*0410*/  LDG.E R15, desc[UR16][R2.64+-0x4] ;  /* 0xfffffc10020f7981 */ /* 0x000f62000c1e1900 */
[----:B------:R-:W-:-:S03]  /*0420*/  IMAD.WIDE R6, R14, R7, UR10 ;  /* 0x0000000a0e067e25 */ /* 0x000fc6000f8e0207 */
[----:B------:R0:W5:Y:S01]  /*0430*/  LDG.E R4, desc[UR16][R4.64] ;  /* 0x0000001004047981 */ /* 0x000162000c1e1900 */
[----:B------:R-:W-:-:S03]  /*0440*/  IMAD.WIDE R8, R14, R9, UR12 ;  /* 0x0000000c0e087e25 */ /* 0x000fc6000f8e0209 */
[----:B------:R-:W5:Y:S01]  /*0450*/  LDG.E R23, desc[UR16][R2.64] ;  /* 0x0000001002177981 */ /* 0x000f62000c1e1900 */
[----:B-1----:R-:W-:-:S03]  /*0460*/  IMAD.WIDE R10, R14, R27, UR14 ;  /* 0x0000000e0e0a7e25 */ /* 0x002fc6000f8e021b */
[----:B------:R-:W5:Y:S04]  /*0470*/  LDG.E R7, desc[UR16][R6.64] ;  /* 0x0000001006077981 */ /* 0x000f68000c1e1900 */
[----:B------:R-:W5:Y:S04]  /*0480*/  LDG.E R24, desc[UR16][R2.64+0x4] ;  /* 0x0000041002187981 */ /* 0x000f68000c1e1900 */
[----:B------:R-:W5:Y:S04]  /*0490*/  LDG.E R8, desc[UR16][R8.64] ;  /* 0x0000001008087981 */ /* 0x000f68000c1e1900 */
[----:B------:R-:W5:Y:S04]  /*04a0*/  LDG.E R25, desc[UR16][R2.64+0x8] ;  /* 0x0000081002197981 */ /* 0x000f68000c1e1900 */
[----:B------:R-:W5:Y:S04]  /*04b0*/  LDG.E R10, desc[UR16][R10.64] ;  /* 0x000000100a0a7981 */ /* 0x000f68000c1e1900 */
[----:B------:R1:W5:Y:S01]  /*04c0*/  LDG.E R27, desc[UR16][R2.64+0xc] ;  /* 0x00000c10021b7981 */ /* 0x000362000c1e1900 */
[----:B------:R-:W-:-:S04]  /*04d0*/  UIADD3 UR5, UPT, UPT, UR5, 0x8, URZ ;  /* 0x0000000805057890 */ /* 0x000fc8000fffe0ff */
[----:B------:R-:W-:Y:S01]  /*04e0*/  UISETP.NE.AND UP1, UPT, UR5, URZ, UPT ;  /* 0x000000ff0500728c */ /* 0x000fe2000bf25270 */
[----:B0-----:R-:W-:Y:S02]  /*04f0*/  MOV R5, UR18 ;  /* 0x0000001200057c02 */ /* 0x001fe40008000f00 */
[----:B-1----:R-:W-:-:S03]  /*0500*/  IADD3 R2, P0, PT, R2, 0x20, RZ ;  /* 0x0000002002027810 */ /* 0x002fc60007f1e0ff */
[----:B------:R-:W-:Y:S01]  /*0510*/  IMAD R14, R5, 0x8, R14 ;  /* 0x00000008050e7824 */ /* 0x000fe200078e020e */
[----:B------:R-:W-:Y:S01]  /*0520*/  IADD3.X R3, PT, PT, RZ, R3, RZ, P0, !PT ;  /* 0x00000003ff037210 */ /* 0x000fe200007fe4ff */
[----:B--2---:R-:W-:-:S04]  /*0530*/  FFMA R22, R21, R22, R12 ;  /* 0x0000001615167223 */ /* 0x004fc8000000000c */
[----:B---3--:R-:W-:-:S04]  /*0540*/  FFMA R20, R19, R20, R22 ;  /* 0x0000001413147223 */ /* 0x008fc80000000016 */
[----:B----4-:R-:W-:-:S04]  /*0550*/  FFMA R18, R17, R18, R20 ;  /* 0x0000001211127223 */ /* 0x010fc80000000014 */
[----:B-----5:R-:W-:-:S04]  /*0560*/  FFMA R16, R15, R16, R18 ;  /* 0x000000100f107223 */ /* 0x020fc80000000012 */
[----:B------:R-:W-:-:S04]  /*0570*/  FFMA R23, R23, R4, R16 ;  /* 0x0000000417177223 */ /* 0x000fc80000000010 */
[----:B------:R-:W-:-:S04]  /*0580*/  FFMA R24, R24, R7, R23 ;  /* 0x0000000718187223 */ /* 0x000fc80000000017 */
[----:B------:R-:W-:-:S04]  /*0590*/  FFMA R8, R25, R8, R24 ;  /* 0x0000000819087223 */ /* 0x000fc80000000018 */
[----:B------:R-:W-:Y:S01]  /*05a0*/  FFMA R12, R27, R10, R8 ;  /* 0x0000000a1b0c7223 */ /* 0x000fe20000000008 */
[----:B------:R-:W-:Y:S06]  /*05b0*/  BRA.U UP1, `(.L_x_3) ;  /* 0xfffffffd01347547 */ /* 0x000fec000b83ffff */
.L_x_2:
[----:B------:R-:W-:Y:S05]  /*05c0*/  BRA.U !UP0, `(.L_x_1) ;  /* 0x00000005083c7547 */ /* 0x000fea000b800000 */
[----:B------:R-:W-:Y:S01]  /*05d0*/  UISETP.GE.U32.AND UP0, UPT, UR19, 0x4, UPT ;  /* 0x000000041300788c */ /* 0x000fe2000bf06070 */
[----:B------:R-:W-:Y:S01]  /*05e0*/  IMAD R2, R13, UR18, RZ ;  /* 0x000000120d027c24 */ /* 0x000fe2000f8e02ff */
[----:B------:R-:W-:-:S04]  /*05f0*/  ULOP3.LUT UR5, UR18, 0x3, URZ, 0xc0, !UPT ;  /* 0x0000000312057892 */ /* 0x000fc8000f8ec0ff */
[----:B------:R-:W-:-:S03]  /*0600*/  UISETP.NE.AND UP1, UPT, UR5, URZ, UPT ;  /* 0x000000ff0500728c */ /* 0x000fc6000bf25270 */
[----:B------:R-:W-:Y:S08]  /*0610*/  BRA.U !UP0, `(.L_x_4) ;  /* 0x00000001087c7547 */ /* 0x000ff0000b800000 */
[----:B------:R-:W0:Y:S01]  /*0620*/  LDC.64 R6, c[0x0][0x388] ;  /* 0x0000e200ff067b82 */ /* 0x000e220000000a00 */
[----:B------:R-:W1:Y:S01]  /*0630*/  LDCU.64 UR6, c[0x0][0x380] ;  /* 0x00007000ff0677ac */ /* 0x000e620008000a00 */
[----:B------:R-:W-:Y:S02]  /*0640*/  MOV R5, UR4 ;  /* 0x0000000400057c02 */ /* 0x000fe40008000f00 */
[C---:B------:R-:W-:Y:S02]  /*0650*/  IADD3 R3, PT, PT, R2.reuse, UR4, RZ ;  /* 0x0000000402037c10 */ /* 0x040fe4000fffe0ff */
[----:B------:R-:W-:Y:S01]  /*0660*/  MOV R11, UR18 ;  /* 0x00000012000b7c02 */ /* 0x000fe20008000f00 */
[----:B------:R-:W-:Y:S01]  /*0670*/  IMAD R5, R5, UR18, R0 ;  /* 0x0000001205057c24 */ /* 0x000fe2000f8e0200 */
[----:B------:R-:W2:Y:S01]  /*0680*/  LDC.64 R8, c[0x0][0x380] ;  /* 0x0000e000ff087b82 */ /* 0x000ea20000000a00 */
[----:B------:R-:W-:Y:S02]  /*0690*/  IADD3 R14, P0, PT, R2, UR4, RZ ;  /* 0x00000004020e7c10 */ /* 0x000fe4000ff1e0ff */
[----:B------:R-:W-:Y:S01]  /*06a0*/  MOV R15, UR18 ;  /* 0x00000012000f7c02 */ /* 0x000fe20008000f00 */
[----:B0-----:R-:W-:-:S04]  /*06b0*/  IMAD.WIDE R6, R5, 0x4, R6 ;  /* 0x0000000405067825 */ /* 0x001fc800078e0206 */
[----:B------:R-:W-:Y:S01]  /*06c0*/  IMAD.WIDE.U32 R10, R11, 0x4, R6 ;  /* 0x000000040b0a7825 */ /* 0x000fe200078e0006 */
[----:B------:R-:W-:Y:S01]  /*06d0*/  MOV R17, UR18 ;  /* 0x0000001200117c02 */ /* 0x000fe20008000f00 */
[----:B------:R-:W3:Y:S02]  /*06e0*/  LDG.E R6, desc[UR16][R6.64] ;  /* 0x0000001006067981 */ /* 0x000ee4000c1e1900 */
[----:B--2---:R-:W-:Y:S01]  /*06f0*/  IMAD.WIDE.U32 R8, R3, 0x4, R8 ;  /* 0x0000000403087825 */ /* 0x004fe200078e0008 */
[----:B------:R-:W-:Y:S02]  /*0700*/  IADD3.X R3, PT, PT, RZ, RZ, RZ, P0, !PT ;  /* 0x000000ffff037210 */ /* 0x000fe400007fe4ff */
[----:B-1----:R-:W-:-:S03]  /*0710*/  LEA R4, P0, R14, UR6, 0x2 ;  /* 0x000000060e047c11 */ /* 0x002fc6000f8010ff */
[----:B------:R-:W3:Y:S01]  /*0720*/  LDG.E R9, desc[UR16][R8.64] ;  /* 0x0000001008097981 */ /* 0x000ee2000c1e1900 */
[----:B------:R-:W-:Y:S01]  /*0730*/  LEA.HI.X R5, R14, UR7, R3, 0x2, P0 ;  /* 0x000000070e057c11 */ /* 0x000fe200080f1403 */
[----:B------:R-:W-:Y:S02]  /*0740*/  IMAD.WIDE.U32 R14, R15, 0x4, R10 ;  /* 0x000000040f0e7825 */ /* 0x000fe400078e000a */
[----:B------:R-:W2:Y:S04]  /*0750*/  LDG.E R3, desc[UR16][R10.64] ;  /* 0x000000100a037981 */ /* 0x000ea8000c1e1900 */
[----:B------:R-:W2:Y:S01]  /*0760*/  LDG.E R18, desc[UR16][R4.64+0x4] ;  /* 0x0000041004127981 */ /* 0x000ea2000c1e1900 */
[----:B------:R-:W-:-:S03]  /*0770*/  IMAD.WIDE.U32 R16, R17, 0x4, R14 ;  /* 0x0000000411107825 */ /* 0x000fc600078e000e */
[----:B------:R-:W4:Y:S04]  /*0780*/  LDG.E R19, desc[UR16][R14.64] ;  /* 0x000000100e137981 */ /* 0x000f28000c1e1900 */
[----:B------:R-:W4:Y:S04]  /*0790*/  LDG.E R20, desc[UR16][R4.64+0x8] ;  /* 0x0000081004147981 */ /* 0x000f28000c1e1900 */
[----:B------:R-:W5:Y:S04]  /*07a0*/  LDG.E R22, desc[UR16][R4.64+0xc] ;  /* 0x00000c1004167981 */ /* 0x000f68000c1e1900 */
[----:B------:R-:W5:Y:S01]  /*07b0*/  LDG.E R16, desc[UR16][R16.64] ;  /* 0x0000001010107981 */ /* 0x000f62000c1e1900 */
[----:B------:R-:W-:Y:S01]  /*07c0*/  UIADD3 UR4, UPT, UPT, UR4, 0x4, URZ ;  /* 0x0000000404047890 */ /* 0x000fe2000fffe0ff */
[----:B---3--:R-:W-:-:S04]  /*07d0*/  FFMA R9, R9, R6, R12 ;  /* 0x0000000609097223 */ /* 0x008fc8000000000c */
[----:B--2---:R-:W-:-:S04]  /*07e0*/  FFMA R3, R18, R3, R9 ;  /* 0x0000000312037223 */ /* 0x004fc80000000009 */
[----:B----4-:R-:W-:-:S04]  /*07f0*/  FFMA R3, R20, R19, R3 ;  /* 0x0000001314037223 */ /* 0x010fc80000000003 */
[----:B-----5:R-:W-:-:S07]  /*0800*/  FFMA R12, R22, R16, R3 ;  /* 0x00000010160c7223 */ /* 0x020fce0000000003 */
.L_x_4:
[----:B------:R-:W-:Y:S05]  /*0810*/  BRA.U !UP1, `(.L_x_1) ;  /* 0x0000000109a87547 */ /* 0x000fea000b800000 */
[----:B------:R-:W-:Y:S01]  /*0820*/  UISETP.NE.AND UP0, UPT, UR5, 0x1, UPT ;  /* 0x000000010500788c */ /* 0x000fe2000bf05270 */
[----:B------:R-:W-:Y:S01]  /*0830*/  MOV R9, UR4 ;  /* 0x0000000400097c02 */ /* 0x000fe20008000f00 */
[----:B------:R-:W-:Y:S02]  /*0840*/  ULOP3.LUT UR5, UR18, 0x1, URZ, 0xc0, !UPT ;  /* 0x0000000112057892 */ /* 0x000fe4000f8ec0ff */
[----:B------:R-:W-:Y:S02]  /*0850*/  IMAD.U32 R17, RZ, RZ, UR18 ;  /* 0x00000012ff117e24 */ /* 0x000fe4000f8e00ff */
[----:B------:R-:W-:Y:S01]  /*0860*/  UISETP.NE.U32.AND UP1, UPT, UR5, 0x1, UPT ;  /* 0x000000010500788c */ /* 0x000fe2000bf25070 */
[----:B------:R-:W-:-:S04]  /*0870*/  PLOP3.LUT P1, PT, PT, PT, UP0, 0x80, 0x8 ;  /* 0x000000000008781c */ /* 0x000fc80003f2f008 */
[----:B------:R-:W0:Y:S01]  /*0880*/  @UP0 LDCU.128 UR8, c[0x0][0x380] ;  /* 0x00007000ff0807ac */ /* 0x000e220008000c00 */
[----:B------:R-:W-:Y:S01]  /*0890*/  PLOP3.LUT P0, PT, PT, PT, UP1, 0x80, 0x8 ;  /* 0x000000000008781c */ /* 0x000fe20003f0f018 */
[----:B------:R-:W1:Y:S04]  /*08a0*/  @UP0 LDCU.64 UR6, c[0x0][0x380] ;  /* 0x00007000ff0607ac */ /* 0x000e680008000a00 */
[----:B------:R-:W2:Y:S03]  /*08b0*/  @!UP1 LDCU.128 UR12, c[0x0][0x380] ;  /* 0x00007000ff0c97ac */ /* 0x000ea60008000c00 */
[C---:B------:R-:W-:Y:S01]  /*08c0*/  @P1 VIADD R3, R2.reuse, UR4 ;  /* 0x0000000402031c36 */ /* 0x040fe20008000000 */
[----:B------:R-:W-:Y:S01]  /*08d0*/  @P1 IADD3 R5, P2, PT, R2, UR4, RZ ;  /* 0x0000000402051c10 */ /* 0x000fe2000ff5e0ff */
[----:B------:R-:W-:-:S03]  /*08e0*/  @UP0 UIADD3 UR4, UPT, UPT, UR4, 0x2, URZ ;  /* 0x0000000204040890 */ /* 0x000fc6000fffe0ff */
[----:B------:R-:W-:Y:S02]  /*08f0*/  @P1 IADD3.X R8, PT, PT, RZ, RZ, RZ, P2, !PT ;  /* 0x000000ffff081210 */ /* 0x000fe400017fe4ff */
[----:B0-----:R-:W-:Y:S02]  /*0900*/  MOV R14, UR8 ;  /* 0x00000008000e7c02 */ /* 0x001fe40008000f00 */
[----:B------:R-:W-:Y:S02]  /*0910*/  MOV R15, UR9 ;  /* 0x00000009000f7c02 */ /* 0x000fe40008000f00 */
[----:B------:R-:W-:Y:S02]  /*0920*/  MOV R6, UR10 ;  /* 0x0000000a00067c02 */ /* 0x000fe40008000f00 */
[----:B------:R-:W-:Y:S01]  /*0930*/  MOV R7, UR11 ;  /* 0x0000000b00077c02 */ /* 0x000fe20008000f00 */
[----:B------:R-:W-:Y:S01]  /*0940*/  @P1 IMAD.WIDE.U32 R14, R3, 0x4, R14 ;  /* 0x00000004030e1825 */ /* 0x000fe200078e000e */
[----:B-1----:R-:W-:-:S03]  /*0950*/  @P1 LEA R4, P2, R5, UR6, 0x2 ;  /* 0x0000000605041c11 */ /* 0x002fc6000f8410ff */
[----:B------:R-:W-:Y:S01]  /*0960*/  @P1 IMAD R3, R9, UR18, R0 ;  /* 0x0000001209031c24 */ /* 0x000fe2000f8e0200 */
[----:B------:R-:W-:-:S03]  /*0970*/  MOV R21, UR4 ;  /* 0x0000000400157c02 */ /* 0x000fc60008000f00 */
[----:B------:R-:W-:Y:S01]  /*0980*/  @P1 IMAD.WIDE R6, R3, 0x4, R6 ;  /* 0x0000000403061825 */ /* 0x000fe200078e0206 */
[----:B------:R-:W-:Y:S01]  /*0990*/  @P1 LEA.HI.X R5, R5, UR7, R8, 0x2, P2 ;  /* 0x0000000705051c11 */ /* 0x000fe200090f1408 */
[----:B------:R-:W3:Y:S01]  /*09a0*/  @P1 LDG.E R3, desc[UR16][R14.64] ;  /* 0x000000100e031981 */ /* 0x000ee2000c1e1900 */
[----:B--2---:R-:W-:Y:S01]  /*09b0*/  MOV R8, UR12 ;  /* 0x0000000c00087c02 */ /* 0x004fe20008000f00 */
[----:B------:R-:W-:Y:S01]  /*09c0*/  @!P0 IMAD R21, R21, UR18, R0 ;  /* 0x0000001215158c24 */ /* 0x000fe2000f8e0200 */
[----:B------:R-:W-:Y:S01]  /*09d0*/  MOV R9, UR13 ;  /* 0x0000000d00097c02 */ /* 0x000fe20008000f00 */
[----:B------:R-:W-:Y:S01]  /*09e0*/  @P1 IMAD.WIDE.U32 R16, R17, 0x4, R6 ;  /* 0x0000000411101825 */ /* 0x000fe200078e0006 */
[----:B------:R-:W-:Y:S01]  /*09f0*/  @!P0 IADD3 R19, PT, PT, R2, UR4, RZ ;  /* 0x0000000402138c10 */ /* 0x000fe2000fffe0ff */
[----:B------:R-:W3:Y:S01]  /*0a00*/  @P1 LDG.E R6, desc[UR16][R6.64] ;  /* 0x0000001006061981 */ /* 0x000ee2000c1e1900 */
[----:B------:R-:W-:Y:S02]  /*0a10*/  MOV R10, UR14 ;  /* 0x0000000e000a7c02 */ /* 0x000fe40008000f00 */
[----:B------:R-:W-:Y:S01]  /*0a20*/  MOV R11, UR15 ;  /* 0x0000000f000b7c02 */ /* 0x000fe20008000f00 */
[----:B------:R-:W-:Y:S01]  /*0a30*/  @!P0 IMAD.WIDE.U32 R8, R19, 0x4, R8 ;  /* 0x0000000413088825 */ /* 0x000fe200078e0008 */
[----:B------:R-:W2:Y:S03]  /*0a40*/  @P1 LDG.E R16, desc[UR16][R16.64] ;  /* 0x0000001010101981 */ /* 0x000ea6000c1e1900 */
[----:B------:R-:W-:Y:S01]  /*0a50*/  @!P0 IMAD.WIDE R10, R21, 0x4, R10 ;  /* 0x00000004150a8825 */ /* 0x000fe200078e020a */
[----:B------:R-:W2:Y:S04]  /*0a60*/  @P1 LDG.E R4, desc[UR16][R4.64+0x4] ;  /* 0x0000041004041981 */ /* 0x000ea8000c1e1900 */
[----:B------:R-:W4:Y:S04]  /*0a70*/  @!P0 LDG.E R9, desc[UR16][R8.64] ;  /* 0x0000001008098981 */ /* 0x000f28000c1e1900 */
[----:B------:R-:W4:Y:S01]  /*0a80*/  @!P0 LDG.E R10, desc[UR16][R10.64] ;  /* 0x000000100a0a8981 */ /* 0x000f22000c1e1900 */
[----:B---3--:R-:W-:-:S04]  /*0a90*/  @P1 FFMA R3, R3, R6, R12 ;  /* 0x0000000603031223 */ /* 0x008fc8000000000c */
[----:B--2---:R-:W-:-:S04]  /*0aa0*/  @P1 FFMA R12, R4, R16, R3 ;  /* 0x00000010040c1223 */ /* 0x004fc80000000003 */
[----:B----4-:R-:W-:-:S07]  /*0ab0*/  @!P0 FFMA R12, R9, R10, R12 ;  /* 0x0000000a090c8223 */ /* 0x010fce000000000c */
.L_x_1:
[----:B------:R-:W-:Y:S05]  /*0ac0*/  BSYNC.RECONVERGENT B0 ;  /* 0x0000000000007941 */ /* 0x000fea0003800200 */
.L_x_0:
[----:B------:R-:W0:Y:S01]  /*0ad0*/  LDC.64 R2, c[0x0][0x390] ;  /* 0x0000e400ff027b82 */ /* 0x000e220000000a00 */
[----:B------:R-:W-:-:S04]  /*0ae0*/  IMAD R13, R13, UR18, R0 ;  /* 0x000000120d0d7c24 */ /* 0x000fc8000f8e0200 */
[----:B0-----:R-:W-:-:S05]  /*0af0*/  IMAD.WIDE R2, R13, 0x4, R2 ;  /* 0x000000040d027825 */ /* 0x001fca00078e0202 */
[----:B------:R-:W-:Y:S01]  /*0b00*/  STG.E desc[UR16][R2.64], R12 ;  /* 0x0000000c02007986 */ /* 0x000fe2000c101910 */
[----:B------:R-:W-:Y:S05]  /*0b10*/  EXIT ;  /* 0x000000000000794d */ /* 0x000fea0003800000 */
.L_x_5:
[----:B------:R-:W-:-:S00]  /*0b20*/  BRA `(.L_x_5) ;  /* 0xfffffffc00fc7947 */ /* 0x000fc0000383ffff */
[----:B------:R-:W-:-:S00]  /*0b30*/  NOP ;  /* 0x0000000000007918 */ /* 0x000fc00000000000 */
        /* <DEDUP_REMOVED lines=12> */
.L_x_6:


//--------------------- .nv.shared.reserved.0     --------------------------
	.section	.nv.shared.reserved.0,"aw",@nobits
	.weak		__nv_reservedSMEM_offset_0_alias
	.size		__nv_reservedSMEM_offset_0_alias, 0, 64
	.other		__nv_reservedSMEM_offset_0_alias,@"STO_CUDA_RESERVED_SHARED STV_DEFAULT"
__nv_reservedSMEM_offset_0_alias:
	.zero		0
	.zero		64


//--------------------- .nv.constant0._Z14matrixMultiplyPfS_S_iii --------------------------
	.section	.nv.constant0._Z14matrixMultiplyPfS_S_iii,"a",@progbits
	.sectionflags	@""
	.align	4
.nv.constant0._Z14matrixMultiplyPfS_S_iii:
	.zero		932


//--------------------- SYMBOLS --------------------------

	.type		.nv.reservedSmem.offset0,@object
	.size		.nv.reservedSmem.offset0,0x4
